//
// Generated by NVIDIA NVVM Compiler
//
// Compiler Build ID: CL-36424714
// Cuda compilation tools, release 13.0, V13.0.88
// Based on NVVM 20.0.0
//

.version 9.0
.target sm_100
.address_size 64

	// .globl	_Z22MPL_gpu_kernel_triggerPVi

.visible .entry _Z22MPL_gpu_kernel_triggerPVi(
	.param .u64 .ptr .align 1 _Z22MPL_gpu_kernel_triggerPVi_param_0
)
{
	.reg .b32 	%r<2>;
	.reg .b64 	%rd<3>;

	ld.param.u64 	%rd1, [_Z22MPL_gpu_kernel_triggerPVi_param_0];
	cvta.to.global.u64 	%rd2, %rd1;
	mov.b32 	%r1, 1;
	st.volatile.global.u32 	[%rd2], %r1;
	membar.sys;
	ret;

}
	// .globl	_Z19MPL_gpu_kernel_waitPVi
.visible .entry _Z19MPL_gpu_kernel_waitPVi(
	.param .u64 .ptr .align 1 _Z19MPL_gpu_kernel_waitPVi_param_0
)
{
	.reg .pred 	%p<2>;
	.reg .b32 	%r<2>;
	.reg .b64 	%rd<3>;

	ld.param.u64 	%rd2, [_Z19MPL_gpu_kernel_waitPVi_param_0];
	cvta.to.global.u64 	%rd1, %rd2;
$L__BB1_1:
	ld.volatile.global.u32 	%r1, [%rd1];
	setp.eq.s32 	%p1, %r1, 0;
	@%p1 bra 	$L__BB1_1;
	ret;

}


// ===== COMPILED SASS (sm_100) =====

	.target	sm_100

	.elftype	@"ET_EXEC"


//--------------------- .note.nv.tkinfo           --------------------------
	.section	.note.nv.tkinfo,"",@"SHT_NOTE"
	.sectionflags	@"SHF_NOTE_NV_TKINFO"
	.tkinfo
        /*0018*/ 	.word	0x00000002
        /*0030*/ 	.string	""
        /*0030*/ 	.string	"ptxas"
        /*0030*/ 	.string	"Cuda compilation tools, release 13.0, V13.0.88"
        /*0030*/ 	.string	"Build cuda_13.0.r13.0/compiler.36424714_0"
        /*0030*/ 	.string	"-arch sm_100 -m 64 "



//--------------------- .note.nv.cuinfo           --------------------------
	.section	.note.nv.cuinfo,"",@"SHT_NOTE"
	.sectionflags	@"SHF_NOTE_NV_CUINFO"
        /*0018*/ 	.short	0x0002
        /*001a*/ 	.short	0x0064
        /*001c*/ 	.short	0x0082
	.zero		2


//--------------------- .nv.info                  --------------------------
	.section	.nv.info,"",@"SHT_CUDA_INFO"
	.align	4


	//----- nvinfo : EIATTR_REGCOUNT
	.align		4
        /*0000*/ 	.byte	0x04, 0x2f
        /*0002*/ 	.short	(.L_1 - .L_0)
	.align		4
.L_0:
        /*0004*/ 	.word	index@(_Z22MPL_gpu_kernel_triggerPVi)
        /*0008*/ 	.word	0x00000008


	//----- nvinfo : EIATTR_FRAME_SIZE
	.align		4
.L_1:
        /*000c*/ 	.byte	0x04, 0x11
        /*000e*/ 	.short	(.L_3 - .L_2)
	.align		4
.L_2:
        /*0010*/ 	.word	index@(_Z22MPL_gpu_kernel_triggerPVi)
        /*0014*/ 	.word	0x00000000


	//----- nvinfo : EIATTR_REGCOUNT
	.align		4
.L_3:
        /*0018*/ 	.byte	0x04, 0x2f
        /*001a*/ 	.short	(.L_5 - .L_4)
	.align		4
.L_4:
        /*001c*/ 	.word	index@(_Z19MPL_gpu_kernel_waitPVi)
        /*0020*/ 	.word	0x00000006


	//----- nvinfo : EIATTR_FRAME_SIZE
	.align		4
.L_5:
        /*0024*/ 	.byte	0x04, 0x11
        /*0026*/ 	.short	(.L_7 - .L_6)
	.align		4
.L_6:
        /*0028*/ 	.word	index@(_Z19MPL_gpu_kernel_waitPVi)
        /*002c*/ 	.word	0x00000000


	//----- nvinfo : EIATTR_MIN_STACK_SIZE
	.align		4
.L_7:
        /*0030*/ 	.byte	0x04, 0x12
        /*0032*/ 	.short	(.L_9 - .L_8)
	.align		4
.L_8:
        /*0034*/ 	.word	index@(_Z19MPL_gpu_kernel_waitPVi)
        /*0038*/ 	.word	0x00000000


	//----- nvinfo : EIATTR_MIN_STACK_SIZE
	.align		4
.L_9:
        /*003c*/ 	.byte	0x04, 0x12
        /*003e*/ 	.short	(.L_11 - .L_10)
	.align		4
.L_10:
        /*0040*/ 	.word	index@(_Z22MPL_gpu_kernel_triggerPVi)
        /*0044*/ 	.word	0x00000000
.L_11:


//--------------------- .nv.compat                --------------------------
	.section	.nv.compat,"",@"SHT_CUDA_COMPAT_INFO"
	.align	4
        /*0000*/ 	.byte	0x02, 0x09, 0x00, 0x00, 0x02, 0x02, 0x01, 0x00, 0x02, 0x05, 0x05, 0x00, 0x03, 0x07, 0x01, 0x01
        /*0010*/ 	.byte	0x02, 0x03, 0x00, 0x00, 0x02, 0x06, 0x01, 0x00, 0x04, 0x0b, 0x08, 0x00, 0x09, 0x00, 0x00, 0x00
        /*0020*/ 	.byte	0x00, 0x00, 0x00, 0x00


//--------------------- .nv.info._Z19MPL_gpu_kernel_waitPVi --------------------------
	.section	.nv.info._Z19MPL_gpu_kernel_waitPVi,"",@"SHT_CUDA_INFO"
	.sectionflags	@""
	.align	4


	//----- nvinfo : EIATTR_CUDA_API_VERSION
	.align		4
        /*0000*/ 	.byte	0x04, 0x37
        /*0002*/ 	.short	(.L_13 - .L_12)
.L_12:
        /*0004*/ 	.word	0x00000082


	//----- nvinfo : EIATTR_KPARAM_INFO
	.align		4
.L_13:
        /*0008*/ 	.byte	0x04, 0x17
        /*000a*/ 	.short	(.L_15 - .L_14)
.L_14:
        /*000c*/ 	.word	0x00000000
        /*0010*/ 	.short	0x0000
        /*0012*/ 	.short	0x0000
        /*0014*/ 	.byte	0x00, 0xf5, 0x21, 0x00


	//----- nvinfo : EIATTR_SPARSE_MMA_MASK
	.align		4
.L_15:
        /*0018*/ 	.byte	0x03, 0x50
        /*001a*/ 	.short	0x0000


	//----- nvinfo : EIATTR_MAXREG_COUNT
	.align		4
        /*001c*/ 	.byte	0x03, 0x1b
        /*001e*/ 	.short	0x00ff


	//----- nvinfo : EIATTR_MERCURY_ISA_VERSION
	.align		4
        /*0020*/ 	.byte	0x03, 0x5f
        /*0022*/ 	.short	0x0101


	//----- nvinfo : EIATTR_VRC_CTA_INIT_COUNT
	.align		4
        /*0024*/ 	.byte	0x02, 0x4a
	.zero		1
	.zero		1


	//----- nvinfo : EIATTR_EXIT_INSTR_OFFSETS
	.align		4
        /*0028*/ 	.byte	0x04, 0x1c
        /*002a*/ 	.short	(.L_17 - .L_16)


	//   ....[0]....
.L_16:
        /*002c*/ 	.word	0x00000070


	//----- nvinfo : EIATTR_CBANK_PARAM_SIZE
	.align		4
.L_17:
        /*0030*/ 	.byte	0x03, 0x19
        /*0032*/ 	.short	0x0008


	//----- nvinfo : EIATTR_PARAM_CBANK
	.align		4
        /*0034*/ 	.byte	0x04, 0x0a
        /*0036*/ 	.short	(.L_19 - .L_18)
	.align		4
.L_18:
        /*0038*/ 	.word	index@(.nv.constant0._Z19MPL_gpu_kernel_waitPVi)
        /*003c*/ 	.short	0x0380
        /*003e*/ 	.short	0x0008


	//----- nvinfo : EIATTR_SW_WAR
	.align		4
.L_19:
        /*0040*/ 	.byte	0x04, 0x36
        /*0042*/ 	.short	(.L_21 - .L_20)
.L_20:
        /*0044*/ 	.word	0x00000008
.L_21:


//--------------------- .nv.info._Z22MPL_gpu_kernel_triggerPVi --------------------------
	.section	.nv.info._Z22MPL_gpu_kernel_triggerPVi,"",@"SHT_CUDA_INFO"
	.sectionflags	@""
	.align	4


	//----- nvinfo : EIATTR_CUDA_API_VERSION
	.align		4
        /*0000*/ 	.byte	0x04, 0x37
        /*0002*/ 	.short	(.L_23 - .L_22)
.L_22:
        /*0004*/ 	.word	0x00000082


	//----- nvinfo : EIATTR_KPARAM_INFO
	.align		4
.L_23:
        /*0008*/ 	.byte	0x04, 0x17
        /*000a*/ 	.short	(.L_25 - .L_24)
.L_24:
        /*000c*/ 	.word	0x00000000
        /*0010*/ 	.short	0x0000
        /*0012*/ 	.short	0x0000
        /*0014*/ 	.byte	0x00, 0xf5, 0x21, 0x00


	//----- nvinfo : EIATTR_SPARSE_MMA_MASK
	.align		4
.L_25:
        /*0018*/ 	.byte	0x03, 0x50
        /*001a*/ 	.short	0x0000


	//----- nvinfo : EIATTR_MAXREG_COUNT
	.align		4
        /*001c*/ 	.byte	0x03, 0x1b
        /*001e*/ 	.short	0x00ff


	//----- nvinfo : EIATTR_MERCURY_ISA_VERSION
	.align		4
        /*0020*/ 	.byte	0x03, 0x5f
        /*0022*/ 	.short	0x0101


	//----- nvinfo : EIATTR_VRC_CTA_INIT_COUNT
	.align		4
        /*0024*/ 	.byte	0x02, 0x4a
	.zero		1
	.zero		1


	//----- nvinfo : EIATTR_EXIT_INSTR_OFFSETS
	.align		4
        /*0028*/ 	.byte	0x04, 0x1c
        /*002a*/ 	.short	(.L_27 - .L_26)


	//   ....[0]....
.L_26:
        /*002c*/ 	.word	0x00000090


	//----- nvinfo : EIATTR_CBANK_PARAM_SIZE
	.align		4
.L_27:
        /*0030*/ 	.byte	0x03, 0x19
        /*0032*/ 	.short	0x0008


	//----- nvinfo : EIATTR_PARAM_CBANK
	.align		4
        /*0034*/ 	.byte	0x04, 0x0a
        /*0036*/ 	.short	(.L_29 - .L_28)
	.align		4
.L_28:
        /*0038*/ 	.word	index@(.nv.constant0._Z22MPL_gpu_kernel_triggerPVi)
        /*003c*/ 	.short	0x0380
        /*003e*/ 	.short	0x0008


	//----- nvinfo : EIATTR_SW_WAR
	.align		4
.L_29:
        /*0040*/ 	.byte	0x04, 0x36
        /*0042*/ 	.short	(.L_31 - .L_30)
.L_30:
        /*0044*/ 	.word	0x00000008
.L_31:


//--------------------- .nv.callgraph             --------------------------
	.section	.nv.callgraph,"",@"SHT_CUDA_CALLGRAPH"
	.align	4
	.sectionentsize	8
	.align		4
        /*0000*/ 	.word	0x00000000
	.align		4
        /*0004*/ 	.word	0xffffffff
	.align		4
        /*0008*/ 	.word	0x00000000
	.align		4
        /*000c*/ 	.word	0xfffffffe
	.align		4
        /*0010*/ 	.word	0x00000000
	.align		4
        /*0014*/ 	.word	0xfffffffd
	.align		4
        /*0018*/ 	.word	0x00000000
	.align		4
        /*001c*/ 	.word	0xfffffffc


//--------------------- .text._Z19MPL_gpu_kernel_waitPVi --------------------------
	.section	.text._Z19MPL_gpu_kernel_waitPVi,"ax",@progbits
	.align	128
        .global         _Z19MPL_gpu_kernel_waitPVi
        .type           _Z19MPL_gpu_kernel_waitPVi,@function
        .size           _Z19MPL_gpu_kernel_waitPVi,(.L_x_3 - _Z19MPL_gpu_kernel_waitPVi)
        .other          _Z19MPL_gpu_kernel_waitPVi,@"STO_CUDA_ENTRY STV_DEFAULT"
_Z19MPL_gpu_kernel_waitPVi:
.text._Z19MPL_gpu_kernel_waitPVi:
[----:B------:R-:W-:Y:S08]  /*0000*/  LDC R1, c[0x0][0x37c] ;  /* 0x0000df00ff017b82 */ /* 0x000ff00000000800 */
[----:B------:R-:W0:Y:S01]  /*0010*/  LDC.64 R2, c[0x0][0x380] ;  /* 0x0000e000ff027b82 */ /* 0x000e220000000a00 */
[----:B------:R-:W1:Y:S01]  /*0020*/  LDCU.64 UR4, c[0x0][0x358] ;  /* 0x00006b00ff0477ac */ /* 0x000e620008000a00 */
[----:B------:R-:W-:Y:S01]  /*0030*/  NOP ;  /* 0x0000000000007918 */ /* 0x000fe20000000000 */
.L_x_0:
[----:B01----:R-:W2:Y:S02]  /*0040*/  LDG.E.STRONG.SYS R0, desc[UR4][R2.64] ;  /* 0x0000000402007981 */ /* 0x003ea4000c1f5900 */
[----:B--2---:R-:W-:-:S13]  /*0050*/  ISETP.NE.AND P0, PT, R0, RZ, PT ;  /* 0x000000ff0000720c */ /* 0x004fda0003f05270 */
[----:B------:R-:W-:Y:S05]  /*0060*/  @!P0 BRA `(.L_x_0) ;  /* 0xfffffffc00f48947 */ /* 0x000fea000383ffff */
[----:B------:R-:W-:Y:S05]  /*0070*/  EXIT ;  /* 0x000000000000794d */ /* 0x000fea0003800000 */
.L_x_1:
[----:B------:R-:W-:-:S00]  /*0080*/  BRA `(.L_x_1) ;  /* 0xfffffffc00fc7947 */ /* 0x000fc0000383ffff */
[----:B------:R-:W-:-:S00]  /*0090*/  NOP ;  /* 0x0000000000007918 */ /* 0x000fc00000000000 */
        /* <DEDUP_REMOVED lines=14> */
.L_x_3:


//--------------------- .text._Z22MPL_gpu_kernel_triggerPVi --------------------------
	.section	.text._Z22MPL_gpu_kernel_triggerPVi,"ax",@progbits
	.align	128
        .global         _Z22MPL_gpu_kernel_triggerPVi
        .type           _Z22MPL_gpu_kernel_triggerPVi,@function
        .size           _Z22MPL_gpu_kernel_triggerPVi,(.L_x_4 - _Z22MPL_gpu_kernel_triggerPVi)
        .other          _Z22MPL_gpu_kernel_triggerPVi,@"STO_CUDA_ENTRY STV_DEFAULT"
_Z22MPL_gpu_kernel_triggerPVi:
.text._Z22MPL_gpu_kernel_triggerPVi:
[----:B------:R-:W-:Y:S08]  /*0000*/  LDC R1, c[0x0][0x37c] ;  /* 0x0000df00ff017b82 */ /* 0x000ff00000000800 */
[----:B------:R-:W0:Y:S01]  /*0010*/  LDC.64 R2, c[0x0][0x380] ;  /* 0x0000e000ff027b82 */ /* 0x000e220000000a00 */
[----:B------:R-:W0:Y:S01]  /*0020*/  LDCU.64 UR4, c[0x0][0x358] ;  /* 0x00006b00ff0477ac */ /* 0x000e220008000a00 */
[----:B------:R-:W-:-:S05]  /*0030*/  HFMA2 R5, -RZ, RZ, 0, 5.9604644775390625e-08 ;  /* 0x00000001ff057431 */ /* 0x000fca00000001ff */
[----:B0-----:R-:W-:Y:S01]  /*0040*/  STG.E.STRONG.SYS desc[UR4][R2.64], R5 ;  /* 0x0000000502007986 */ /* 0x001fe2000c115904 */
[----:B------:R-:W-:Y:S06]  /*0050*/  MEMBAR.SC.SYS ;  /* 0x0000000000007992 */ /* 0x000fec0000003000 */
[----:B------:R-:W-:-:S00]  /*0060*/  ERRBAR ;  /* 0x00000000000079ab */ /* 0x000fc00000000000 */
[----:B------:R-:W-:Y:S06]  /*0070*/  CGAERRBAR ;  /* 0x00000000000075ab */ /* 0x000fec0000000000 */
[----:B------:R-:W-:Y:S01]  /*0080*/  CCTL.IVALL ;  /* 0x00000000ff00798f */ /* 0x000fe20002000000 */
[----:B------:R-:W-:Y:S05]  /*0090*/  EXIT ;  /* 0x000000000000794d */ /* 0x000fea0003800000 */
.L_x_2:
        /* <DEDUP_REMOVED lines=14> */
.L_x_4:


//--------------------- .nv.shared.reserved.0     --------------------------
	.section	.nv.shared.reserved.0,"aw",@nobits
	.weak		__nv_reservedSMEM_offset_0_alias
	.size		__nv_reservedSMEM_offset_0_alias, 0, 64
	.other		__nv_reservedSMEM_offset_0_alias,@"STO_CUDA_RESERVED_SHARED STV_DEFAULT"
__nv_reservedSMEM_offset_0_alias:
	.zero		0
	.zero		64


//--------------------- .nv.constant0._Z19MPL_gpu_kernel_waitPVi --------------------------
	.section	.nv.constant0._Z19MPL_gpu_kernel_waitPVi,"a",@progbits
	.sectionflags	@""
	.align	4
.nv.constant0._Z19MPL_gpu_kernel_waitPVi:
	.zero		904


//--------------------- .nv.constant0._Z22MPL_gpu_kernel_triggerPVi --------------------------
	.section	.nv.constant0._Z22MPL_gpu_kernel_triggerPVi,"a",@progbits
	.sectionflags	@""
	.align	4
.nv.constant0._Z22MPL_gpu_kernel_triggerPVi:
	.zero		904


//--------------------- SYMBOLS --------------------------

	.type		.nv.reservedSmem.offset0,@object
	.size		.nv.reservedSmem.offset0,0x4
